	.headerflags	@"EF_CUDA_TEXMODE_UNIFIED EF_CUDA_64BIT_ADDRESS EF_CUDA_ACCELERATORS EF_CUDA_SM90 EF_CUDA_VIRTUAL_SM(EF_CUDA_SM90)"
	.elftype	@"ET_EXEC"


//--------------------- .nv.info                  --------------------------
	.section	.nv.info,"",@"SHT_CUDA_INFO"
	.align	4


	//----- nvinfo : EIATTR_REGCOUNT
	.align		4
        /*0000*/ 	.byte	0x04, 0x2f
        /*0002*/ 	.short	(.L_1 - .L_0)
	.align		4
.L_0:
        /*0004*/ 	.word	index@(triton_poi_fused_max_pool2d_with_indices_7)
        /*0008*/ 	.word	0x00000020


	//----- nvinfo : EIATTR_MIN_STACK_SIZE
	.align		4
.L_1:
        /*000c*/ 	.byte	0x04, 0x12
        /*000e*/ 	.short	(.L_3 - .L_2)
	.align		4
.L_2:
        /*0010*/ 	.word	index@(triton_poi_fused_max_pool2d_with_indices_7)
        /*0014*/ 	.word	0x00000000


	//----- nvinfo : EIATTR_FRAME_SIZE
	.align		4
.L_3:
        /*0018*/ 	.byte	0x04, 0x11
        /*001a*/ 	.short	(.L_5 - .L_4)
	.align		4
.L_4:
        /*001c*/ 	.word	index@(triton_poi_fused_max_pool2d_with_indices_7)
        /*0020*/ 	.word	0x00000000


	//----- nvinfo : EIATTR_MIN_STACK_SIZE
	.align		4
.L_5:
        /*0024*/ 	.byte	0x04, 0x12
        /*0026*/ 	.short	(.L_7 - .L_6)
	.align		4
.L_6:
        /*0028*/ 	.word	index@(triton_poi_fused_max_pool2d_with_indices_7)
        /*002c*/ 	.word	0x00000000
.L_7:


//--------------------- .nv.info.triton_poi_fused_max_pool2d_with_indices_7 --------------------------
	.section	.nv.info.triton_poi_fused_max_pool2d_with_indices_7,"",@"SHT_CUDA_INFO"
	.sectionflags	@""
	.align	4


	//----- nvinfo : EIATTR_CUDA_API_VERSION
	.align		4
        /*0000*/ 	.byte	0x04, 0x37
        /*0002*/ 	.short	(.L_9 - .L_8)
.L_8:
        /*0004*/ 	.word	0x0000007c


	//----- nvinfo : EIATTR_KPARAM_INFO
	.align		4
.L_9:
        /*0008*/ 	.byte	0x04, 0x17
        /*000a*/ 	.short	(.L_11 - .L_10)
.L_10:
        /*000c*/ 	.word	0x00000000
        /*0010*/ 	.short	0x0004
        /*0012*/ 	.short	0x001c
        /*0014*/ 	.byte	0x00, 0xf0, 0x11, 0x00


	//----- nvinfo : EIATTR_KPARAM_INFO
	.align		4
.L_11:
        /*0018*/ 	.byte	0x04, 0x17
        /*001a*/ 	.short	(.L_13 - .L_12)
.L_12:
        /*001c*/ 	.word	0x00000000
        /*0020*/ 	.short	0x0003
        /*0022*/ 	.short	0x0018
        /*0024*/ 	.byte	0x00, 0xf0, 0x11, 0x00


	//----- nvinfo : EIATTR_KPARAM_INFO
	.align		4
.L_13:
        /*0028*/ 	.byte	0x04, 0x17
        /*002a*/ 	.short	(.L_15 - .L_14)
.L_14:
        /*002c*/ 	.word	0x00000000
        /*0030*/ 	.short	0x0002
        /*0032*/ 	.short	0x0010
        /*0034*/ 	.byte	0x00, 0xf4, 0x21, 0x00


	//----- nvinfo : EIATTR_KPARAM_INFO
	.align		4
.L_15:
        /*0038*/ 	.byte	0x04, 0x17
        /*003a*/ 	.short	(.L_17 - .L_16)
.L_16:
        /*003c*/ 	.word	0x00000000
        /*0040*/ 	.short	0x0001
        /*0042*/ 	.short	0x0008
        /*0044*/ 	.byte	0x00, 0xf4, 0x21, 0x00


	//----- nvinfo : EIATTR_KPARAM_INFO
	.align		4
.L_17:
        /*0048*/ 	.byte	0x04, 0x17
        /*004a*/ 	.short	(.L_19 - .L_18)
.L_18:
        /*004c*/ 	.word	0x00000000
        /*0050*/ 	.short	0x0000
        /*0052*/ 	.short	0x0000
        /*0054*/ 	.byte	0x00, 0xf4, 0x21, 0x00


	//----- nvinfo : EIATTR_SPARSE_MMA_MASK
	.align		4
.L_19:
        /*0058*/ 	.byte	0x03, 0x50
        /*005a*/ 	.short	0x0000


	//----- nvinfo : EIATTR_MAXREG_COUNT
	.align		4
        /*005c*/ 	.byte	0x03, 0x1b
        /*005e*/ 	.short	0x00ff


	//----- nvinfo : EIATTR_EXIT_INSTR_OFFSETS
	.align		4
        /*0060*/ 	.byte	0x04, 0x1c
        /*0062*/ 	.short	(.L_21 - .L_20)


	//   ....[0]....
.L_20:
        /*0064*/ 	.word	0x00000df0


	//   ....[1]....
        /*0068*/ 	.word	0x00000e20


	//----- nvinfo : EIATTR_REQNTID
	.align		4
.L_21:
        /*006c*/ 	.byte	0x04, 0x10
        /*006e*/ 	.short	(.L_23 - .L_22)
.L_22:
        /*0070*/ 	.word	0x00000080
        /*0074*/ 	.word	0x00000001
        /*0078*/ 	.word	0x00000001


	//----- nvinfo : EIATTR_CBANK_PARAM_SIZE
	.align		4
.L_23:
        /*007c*/ 	.byte	0x03, 0x19
        /*007e*/ 	.short	0x0020


	//----- nvinfo : EIATTR_PARAM_CBANK
	.align		4
        /*0080*/ 	.byte	0x04, 0x0a
        /*0082*/ 	.short	(.L_25 - .L_24)
	.align		4
.L_24:
        /*0084*/ 	.word	index@(.nv.constant0.triton_poi_fused_max_pool2d_with_indices_7)
        /*0088*/ 	.short	0x0210
        /*008a*/ 	.short	0x0020


	//----- nvinfo : EIATTR_SW_WAR
	.align		4
.L_25:
        /*008c*/ 	.byte	0x04, 0x36
        /*008e*/ 	.short	(.L_27 - .L_26)
.L_26:
        /*0090*/ 	.word	0x00000008
.L_27:


//--------------------- .nv.callgraph             --------------------------
	.section	.nv.callgraph,"",@"SHT_CUDA_CALLGRAPH"
	.align	4
	.sectionentsize	8
	.align		4
        /*0000*/ 	.word	0x00000000
	.align		4
        /*0004*/ 	.word	0xffffffff
	.align		4
        /*0008*/ 	.word	0x00000000
	.align		4
        /*000c*/ 	.word	0xfffffffe
	.align		4
        /*0010*/ 	.word	0x00000000
	.align		4
        /*0014*/ 	.word	0xfffffffd
	.align		4
        /*0018*/ 	.word	0x00000000
	.align		4
        /*001c*/ 	.word	0xfffffffc


//--------------------- .text.triton_poi_fused_max_pool2d_with_indices_7 --------------------------
	.section	.text.triton_poi_fused_max_pool2d_with_indices_7,"ax",@progbits
	.sectionflags	@"SHF_BARRIERS=1"
	.align	128
        .global         triton_poi_fused_max_pool2d_with_indices_7
        .type           triton_poi_fused_max_pool2d_with_indices_7,@function
        .size           triton_poi_fused_max_pool2d_with_indices_7,(.L_x_1 - triton_poi_fused_max_pool2d_with_indices_7)
        .other          triton_poi_fused_max_pool2d_with_indices_7,@"STO_CUDA_ENTRY STV_DEFAULT"
triton_poi_fused_max_pool2d_with_indices_7:
.text.triton_poi_fused_max_pool2d_with_indices_7:
[----:B------:R-:W0:Y:S01]  /*0000*/  LDC R1, c[0x0][0x28] ;  /* 0x00000a00ff017b82 */ /* 0x000e220000000800 */
[----:B------:R-:W1:Y:S01]  /*0010*/  S2R R13, SR_CTAID.X ;  /* 0x00000000000d7919 */ /* 0x000e620000002500 */
[----:B------:R-:W-:-:S06]  /*0020*/  IMAD.MOV.U32 R12, RZ, RZ, RZ ;  /* 0x000000ffff0c7224 */ /* 0x000fcc00078e00ff */
[----:B------:R-:W2:Y:S01]  /*0030*/  LDC.64 R14, c[0x0][0x210] ;  /* 0x00008400ff0e7b82 */ /* 0x000ea20000000a00 */
[----:B------:R-:W-:Y:S01]  /*0040*/  IMAD.MOV.U32 R21, RZ, RZ, RZ ;  /* 0x000000ffff157224 */ /* 0x000fe200078e00ff */
[----:B------:R-:W3:Y:S01]  /*0050*/  S2R R20, SR_TID.X ;  /* 0x0000000000147919 */ /* 0x000ee20000002100 */
[----:B------:R-:W-:Y:S01]  /*0060*/  IMAD.MOV.U32 R24, RZ, RZ, RZ ;  /* 0x000000ffff187224 */ /* 0x000fe200078e00ff */
[----:B------:R-:W-:Y:S01]  /*0070*/  ULDC.64 UR6, c[0x0][0x208] ;  /* 0x0000820000067ab9 */ /* 0x000fe20000000a00 */
[----:B------:R-:W4:Y:S01]  /*0080*/  S2R R22, SR_CTAID.Y ;  /* 0x0000000000167919 */ /* 0x000f220000002600 */
[----:B------:R-:W-:Y:S01]  /*0090*/  CS2R R10, SRZ ;  /* 0x00000000000a7805 */ /* 0x000fe2000001ff00 */
[----:B------:R-:W-:Y:S02]  /*00a0*/  IMAD.MOV.U32 R9, RZ, RZ, RZ ;  /* 0x000000ffff097224 */ /* 0x000fe400078e00ff */
[----:B------:R-:W-:Y:S02]  /*00b0*/  IMAD.MOV.U32 R27, RZ, RZ, RZ ;  /* 0x000000ffff1b7224 */ /* 0x000fe400078e00ff */
[----:B------:R-:W-:Y:S01]  /*00c0*/  IMAD.MOV.U32 R7, RZ, RZ, RZ ;  /* 0x000000ffff077224 */ /* 0x000fe200078e00ff */
[----:B------:R-:W5:Y:S01]  /*00d0*/  S2UR UR5, SR_CgaCtaId ;  /* 0x00000000000579c3 */ /* 0x000f620000008800 */
[----:B------:R-:W-:Y:S01]  /*00e0*/  UMOV UR4, 0x400 ;  /* 0x0000040000047882 */ /* 0x000fe20000000000 */
[----:B------:R-:W-:Y:S01]  /*00f0*/  ULDC.64 UR8, c[0x0][0x220] ;  /* 0x0000880000087ab9 */ /* 0x000fe20000000a00 */
[C---:B-1----:R-:W-:Y:S01]  /*0100*/  IMAD.HI R0, R13.reuse, -0x6db6db6d, R12 ;  /* 0x924924930d007827 */ /* 0x042fe200078e020c */
[----:B------:R-:W-:-:S02]  /*0110*/  ISETP.GE.AND P1, PT, R13, 0x31, PT ;  /* 0x000000310d00780c */ /* 0x000fc40003f26270 */
[----:B---3--:R-:W-:Y:S02]  /*0120*/  LOP3.LUT R19, R20, 0x7f, RZ, 0xc0, !PT ;  /* 0x0000007f14137812 */ /* 0x008fe400078ec0ff */
[----:B------:R-:W-:Y:S02]  /*0130*/  SHF.R.U32.HI R3, RZ, 0x1f, R0 ;  /* 0x0000001fff037819 */ /* 0x000fe40000011600 */
[----:B----4-:R-:W-:Y:S02]  /*0140*/  PRMT R19, R19, 0x6540, R22 ;  /* 0x0000654013137816 */ /* 0x010fe40000000016 */
[----:B------:R-:W-:Y:S02]  /*0150*/  LEA.HI.SX32 R3, R0, R3, 0x1e ;  /* 0x0000000300037211 */ /* 0x000fe400078ff2ff */
[----:B------:R-:W-:Y:S02]  /*0160*/  ISETP.LT.AND P0, PT, R19, 0x100, !P1 ;  /* 0x000001001300780c */ /* 0x000fe40004f01270 */
[----:B------:R-:W-:Y:S01]  /*0170*/  P2R R23, PR, RZ, 0x2 ;  /* 0x00000002ff177803 */ /* 0x000fe20000000000 */
[----:B------:R-:W-:-:S04]  /*0180*/  IMAD R0, R3, -0x7, R13 ;  /* 0xfffffff903007824 */ /* 0x000fc800078e020d */
[----:B------:R-:W-:-:S04]  /*0190*/  IMAD R0, R3, 0xf, R0 ;  /* 0x0000000f03007824 */ /* 0x000fc800078e0200 */
[----:B------:R-:W-:-:S04]  /*01a0*/  IMAD.SHL.U32 R26, R0, 0x2, RZ ;  /* 0x00000002001a7824 */ /* 0x000fc800078e00ff */
[----:B------:R-:W-:Y:S02]  /*01b0*/  VIADD R8, R26, 0x1 ;  /* 0x000000011a087836 */ /* 0x000fe40000000000 */
[C---:B------:R-:W-:Y:S02]  /*01c0*/  IMAD R29, R19.reuse, 0xe1, R26 ;  /* 0x000000e1131d7824 */ /* 0x040fe400078e021a */
[----:B------:R-:W-:Y:S02]  /*01d0*/  IMAD R3, R19, 0xe1, R8 ;  /* 0x000000e113037824 */ /* 0x000fe400078e0208 */
[----:B--2---:R-:W-:-:S04]  /*01e0*/  IMAD.WIDE R28, R29, 0x4, R14 ;  /* 0x000000041d1c7825 */ /* 0x004fc800078e020e */
[----:B------:R-:W-:Y:S01]  /*01f0*/  VIADD R18, R26, 0x2 ;  /* 0x000000021a127836 */ /* 0x000fe20000000000 */
[----:B------:R-:W2:Y:S01]  /*0200*/  @P0 LDG.E.EL R24, desc[UR6][R28.64] ;  /* 0x000000061c180981 */ /* 0x000ea2000c2e1900 */
[----:B------:R-:W-:-:S04]  /*0210*/  IMAD.WIDE R2, R3, 0x4, R14 ;  /* 0x0000000403027825 */ /* 0x000fc800078e020e */
[----:B------:R-:W-:Y:S01]  /*0220*/  IMAD R17, R19, 0xe1, R18 ;  /* 0x000000e113117824 */ /* 0x000fe200078e0212 */
[----:B------:R1:W2:Y:S01]  /*0230*/  @P0 LDG.E.EL R21, desc[UR6][R2.64] ;  /* 0x0000000602150981 */ /* 0x0002a2000c2e1900 */
[----:B------:R-:W-:Y:S02]  /*0240*/  VIADD R6, R26, 0xf ;  /* 0x0000000f1a067836 */ /* 0x000fe40000000000 */
[----:B------:R-:W-:-:S04]  /*0250*/  IMAD.WIDE R16, R17, 0x4, R14 ;  /* 0x0000000411107825 */ /* 0x000fc800078e020e */
[----:B------:R-:W-:Y:S01]  /*0260*/  IMAD R5, R19, 0xe1, R6 ;  /* 0x000000e113057824 */ /* 0x000fe200078e0206 */
[----:B------:R3:W4:Y:S01]  /*0270*/  @P0 LDG.E.EL R12, desc[UR6][R16.64] ;  /* 0x00000006100c0981 */ /* 0x000722000c2e1900 */
[----:B------:R-:W-:Y:S02]  /*0280*/  VIADD R4, R26, 0x10 ;  /* 0x000000101a047836 */ /* 0x000fe40000000000 */
[----:B-1----:R-:W-:-:S04]  /*0290*/  IMAD.WIDE R2, R5, 0x4, R14 ;  /* 0x0000000405027825 */ /* 0x002fc800078e020e */
[----:B------:R-:W-:Y:S01]  /*02a0*/  IMAD R29, R19, 0xe1, R4 ;  /* 0x000000e1131d7824 */ /* 0x000fe200078e0204 */
[----:B------:R1:W5:Y:S01]  /*02b0*/  @P0 LDG.E.EL R11, desc[UR6][R2.64] ;  /* 0x00000006020b0981 */ /* 0x000362000c2e1900 */
[----:B------:R-:W-:Y:S02]  /*02c0*/  VIADD R0, R26, 0x11 ;  /* 0x000000111a007836 */ /* 0x000fe40000000000 */
[----:B------:R-:W-:-:S04]  /*02d0*/  IMAD.WIDE R28, R29, 0x4, R14 ;  /* 0x000000041d1c7825 */ /* 0x000fc800078e020e */
[C---:B------:R-:W-:Y:S01]  /*02e0*/  IMAD R5, R19.reuse, 0xe1, R0 ;  /* 0x000000e113057824 */ /* 0x040fe200078e0200 */
[----:B------:R1:W5:Y:S01]  /*02f0*/  @P0 LDG.E.EL R10, desc[UR6][R28.64] ;  /* 0x000000061c0a0981 */ /* 0x000362000c2e1900 */
[----:B------:R-:W-:Y:S02]  /*0300*/  LOP3.LUT R25, R19, 0x80, RZ, 0xfc, !PT ;  /* 0x0000008013197812 */ /* 0x000fe400078efcff */
[----:B---3--:R-:W-:Y:S02]  /*0310*/  IMAD.WIDE R16, R5, 0x4, R14 ;  /* 0x0000000405107825 */ /* 0x008fe400078e020e */
[----:B------:R-:W-:-:S03]  /*0320*/  ISETP.LT.AND P1, PT, R25, 0x100, !P1 ;  /* 0x000001001900780c */ /* 0x000fc60004f21270 */
[----:B------:R3:W5:Y:S01]  /*0330*/  @P0 LDG.E.EL R9, desc[UR6][R16.64] ;  /* 0x0000000610090981 */ /* 0x000762000c2e1900 */
[C---:B-1----:R-:W-:Y:S02]  /*0340*/  IMAD R3, R25.reuse, 0xe1, R26 ;  /* 0x000000e119037824 */ /* 0x042fe400078e021a */
[----:B------:R-:W-:Y:S02]  /*0350*/  IMAD R5, R25, 0xe1, R8 ;  /* 0x000000e119057824 */ /* 0x000fe400078e0208 */
[----:B------:R-:W-:Y:S02]  /*0360*/  IMAD.MOV.U32 R8, RZ, RZ, RZ ;  /* 0x000000ffff087224 */ /* 0x000fe400078e00ff */
[----:B------:R-:W-:-:S04]  /*0370*/  IMAD.WIDE R2, R3, 0x4, R14 ;  /* 0x0000000403027825 */ /* 0x000fc800078e020e */
[----:B0-----:R-:W-:Y:S01]  /*0380*/  IMAD.WIDE R28, R5, 0x4, R14 ;  /* 0x00000004051c7825 */ /* 0x001fe200078e020e */
[----:B------:R-:W5:Y:S03]  /*0390*/  @P1 LDG.E.EL R27, desc[UR6][R2.64] ;  /* 0x00000006021b1981 */ /* 0x000f66000c2e1900 */
[C---:B------:R-:W-:Y:S01]  /*03a0*/  IMAD R5, R25.reuse, 0xe1, R18 ;  /* 0x000000e119057824 */ /* 0x040fe200078e0212 */
[----:B------:R0:W5:Y:S01]  /*03b0*/  @P1 LDG.E.EL R8, desc[UR6][R28.64] ;  /* 0x000000061c081981 */ /* 0x000162000c2e1900 */
[----:B------:R-:W-:Y:S02]  /*03c0*/  IMAD R18, R25, 0xe1, R4 ;  /* 0x000000e119127824 */ /* 0x000fe400078e0204 */
[----:B---3--:R-:W-:-:S04]  /*03d0*/  IMAD.WIDE R16, R5, 0x4, R14 ;  /* 0x0000000405107825 */ /* 0x008fc800078e020e */
[C---:B------:R-:W-:Y:S01]  /*03e0*/  IMAD R5, R25.reuse, 0xe1, R6 ;  /* 0x000000e119057824 */ /* 0x040fe200078e0206 */
[----:B------:R1:W3:Y:S01]  /*03f0*/  @P1 LDG.E.EL R7, desc[UR6][R16.64] ;  /* 0x0000000610071981 */ /* 0x0002e2000c2e1900 */
[----:B------:R-:W-:Y:S02]  /*0400*/  IMAD R0, R25, 0xe1, R0 ;  /* 0x000000e119007824 */ /* 0x000fe400078e0200 */
[----:B0-----:R-:W-:-:S04]  /*0410*/  IMAD.WIDE R28, R18, 0x4, R14 ;  /* 0x00000004121c7825 */ /* 0x001fc800078e020e */
[----:B------:R-:W-:Y:S01]  /*0420*/  IMAD.WIDE R2, R5, 0x4, R14 ;  /* 0x0000000405027825 */ /* 0x000fe200078e020e */
[----:B------:R-:W-:-:S03]  /*0430*/  CS2R R4, SRZ ;  /* 0x0000000000047805 */ /* 0x000fc6000001ff00 */
[----:B------:R-:W-:Y:S02]  /*0440*/  VIADD R18, R26, 0x1e ;  /* 0x0000001e1a127836 */ /* 0x000fe40000000000 */
[----:B------:R-:W-:Y:S01]  /*0450*/  IMAD.MOV.U32 R6, RZ, RZ, RZ ;  /* 0x000000ffff067224 */ /* 0x000fe200078e00ff */
[----:B------:R0:W3:Y:S01]  /*0460*/  @P1 LDG.E.EL R5, desc[UR6][R28.64] ;  /* 0x000000061c051981 */ /* 0x0000e2000c2e1900 */
[----:B-1----:R-:W-:-:S04]  /*0470*/  IMAD.WIDE R16, R0, 0x4, R14 ;  /* 0x0000000400107825 */ /* 0x002fc800078e020e */
[C---:B------:R-:W-:Y:S01]  /*0480*/  IMAD R0, R19.reuse, 0xe1, R18 ;  /* 0x000000e113007824 */ /* 0x040fe200078e0212 */
[----:B------:R1:W3:Y:S01]  /*0490*/  @P1 LDG.E.EL R6, desc[UR6][R2.64] ;  /* 0x0000000602061981 */ /* 0x0002e2000c2e1900 */
[----:B------:R-:W-:Y:S02]  /*04a0*/  VIADD R26, R26, 0x1f ;  /* 0x0000001f1a1a7836 */ /* 0x000fe40000000000 */
[----:B0-----:R-:W-:Y:S01]  /*04b0*/  IMAD.WIDE R28, R0, 0x4, R14 ;  /* 0x00000004001c7825 */ /* 0x001fe200078e020e */
[----:B------:R0:W3:Y:S03]  /*04c0*/  @P1 LDG.E.EL R4, desc[UR6][R16.64] ;  /* 0x0000000610041981 */ /* 0x0000e6000c2e1900 */
[----:B------:R-:W-:Y:S01]  /*04d0*/  IMAD R0, R19, 0xe1, R26 ;  /* 0x000000e113007824 */ /* 0x000fe200078e021a */
[----:B-1----:R-:W-:-:S03]  /*04e0*/  CS2R R2, SRZ ;  /* 0x0000000000027805 */ /* 0x002fc6000001ff00 */
[----:B0-----:R-:W-:-:S03]  /*04f0*/  IMAD.WIDE R16, R0, 0x4, R14 ;  /* 0x0000000400107825 */ /* 0x001fc600078e020e */
[----:B------:R-:W3:Y:S04]  /*0500*/  @P0 LDG.E.EL R2, desc[UR6][R28.64] ;  /* 0x000000061c020981 */ /* 0x000ee8000c2e1900 */
[----:B------:R0:W3:Y:S02]  /*0510*/  @P0 LDG.E.EL R3, desc[UR6][R16.64] ;  /* 0x0000000610030981 */ /* 0x0000e4000c2e1900 */
[----:B0-----:R-:W-:Y:S02]  /*0520*/  IMAD.MOV.U32 R16, RZ, RZ, RZ ;  /* 0x000000ffff107224 */ /* 0x001fe400078e00ff */
[----:B------:R-:W-:Y:S02]  /*0530*/  IMAD.MOV.U32 R17, RZ, RZ, R13 ;  /* 0x000000ffff117224 */ /* 0x000fe400078e000d */
[----:B------:R-:W-:-:S05]  /*0540*/  IMAD.HI R0, R13, -0x6db6db6d, R16 ;  /* 0x924924930d007827 */ /* 0x000fca00078e0210 */
[----:B------:R-:W-:-:S04]  /*0550*/  SHF.R.U32.HI R17, RZ, 0x1f, R0 ;  /* 0x0000001fff117819 */ /* 0x000fc80000011600 */
[----:B------:R-:W-:-:S05]  /*0560*/  LEA.HI.SX32 R0, R0, R17, 0x1e ;  /* 0x0000001100007211 */ /* 0x000fca00078ff2ff */
[----:B------:R-:W-:-:S04]  /*0570*/  IMAD R17, R0, -0x7, R13 ;  /* 0xfffffff900117824 */ /* 0x000fc800078e020d */
[----:B------:R-:W-:-:S04]  /*0580*/  IMAD R0, R0, 0xf, R17 ;  /* 0x0000000f00007824 */ /* 0x000fc800078e0211 */
[----:B------:R-:W-:-:S04]  /*0590*/  IMAD.SHL.U32 R0, R0, 0x2, RZ ;  /* 0x0000000200007824 */ /* 0x000fc800078e00ff */
[----:B------:R-:W-:-:S04]  /*05a0*/  VIADD R28, R0, 0x20 ;  /* 0x00000020001c7836 */ /* 0x000fc80000000000 */
[----:B------:R-:W-:Y:S02]  /*05b0*/  IMAD R19, R19, 0xe1, R28 ;  /* 0x000000e113137824 */ /* 0x000fe400078e021c */
[----:B------:R-:W-:Y:S02]  /*05c0*/  IMAD.MOV.U32 R0, RZ, RZ, RZ ;  /* 0x000000ffff007224 */ /* 0x000fe400078e00ff */
[----:B------:R-:W-:-:S05]  /*05d0*/  IMAD.WIDE R16, R19, 0x4, R14 ;  /* 0x0000000413107825 */ /* 0x000fca00078e020e */
[----:B------:R0:W3:Y:S01]  /*05e0*/  @P0 LDG.E.EL R0, desc[UR6][R16.64] ;  /* 0x0000000610000981 */ /* 0x0000e2000c2e1900 */
[----:B------:R-:W-:Y:S02]  /*05f0*/  IMAD R19, R25, 0xe1, R18 ;  /* 0x000000e119137824 */ /* 0x000fe400078e0212 */
[----:B------:R-:W-:Y:S02]  /*0600*/  IMAD.MOV.U32 R29, RZ, RZ, RZ ;  /* 0x000000ffff1d7224 */ /* 0x000fe400078e00ff */
[----:B------:R-:W-:-:S05]  /*0610*/  IMAD.WIDE R18, R19, 0x4, R14 ;  /* 0x0000000413127825 */ /* 0x000fca00078e020e */
[----:B------:R-:W3:Y:S01]  /*0620*/  @P1 LDG.E.EL R29, desc[UR6][R18.64] ;  /* 0x00000006121d1981 */ /* 0x000ee2000c2e1900 */
[----:B0-----:R-:W-:Y:S02]  /*0630*/  IMAD R17, R25, 0xe1, R26 ;  /* 0x000000e119117824 */ /* 0x001fe400078e021a */
[----:B------:R-:W-:Y:S02]  /*0640*/  IMAD.MOV.U32 R26, RZ, RZ, RZ ;  /* 0x000000ffff1a7224 */ /* 0x000fe400078e00ff */
[----:B------:R-:W-:-:S05]  /*0650*/  IMAD.WIDE R16, R17, 0x4, R14 ;  /* 0x0000000411107825 */ /* 0x000fca00078e020e */
[----:B------:R0:W3:Y:S01]  /*0660*/  @P1 LDG.E.EL R26, desc[UR6][R16.64] ;  /* 0x00000006101a1981 */ /* 0x0000e2000c2e1900 */
[----:B------:R-:W-:-:S04]  /*0670*/  IMAD R25, R25, 0xe1, R28 ;  /* 0x000000e119197824 */ /* 0x000fc800078e021c */
[----:B------:R-:W-:-:S04]  /*0680*/  IMAD.WIDE R14, R25, 0x4, R14 ;  /* 0x00000004190e7825 */ /* 0x000fc800078e020e */
[----:B------:R-:W-:-:S06]  /*0690*/  IMAD.MOV.U32 R25, RZ, RZ, RZ ;  /* 0x000000ffff197224 */ /* 0x000fcc00078e00ff */
[----:B------:R1:W3:Y:S01]  /*06a0*/  @P1 LDG.E.EL R25, desc[UR6][R14.64] ;  /* 0x000000060e191981 */ /* 0x0002e2000c2e1900 */
[C---:B--2---:R-:W-:Y:S02]  /*06b0*/  FSETP.GT.AND P2, PT, R21.reuse, R24, PT ;  /* 0x000000181500720b */ /* 0x044fe40003f44000 */
[----:B------:R-:W-:Y:S02]  /*06c0*/  FSETP.NAN.AND P0, PT, R21, R21, PT ;  /* 0x000000151500720b */ /* 0x000fe40003f08000 */
[----:B----4-:R-:W-:-:S09]  /*06d0*/  FSETP.NAN.AND P1, PT, R12, R12, PT ;  /* 0x0000000c0c00720b */ /* 0x010fd20003f28000 */
[----:B------:R-:W-:Y:S02]  /*06e0*/  @!P2 FSEL R21, R21, R24, P0 ;  /* 0x000000181515a208 */ /* 0x000fe40000000000 */
[----:B-----5:R-:W-:Y:S02]  /*06f0*/  FSETP.NAN.AND P3, PT, R11, R11, PT ;  /* 0x0000000b0b00720b */ /* 0x020fe40003f68000 */
[----:B------:R-:W-:Y:S02]  /*0700*/  FSETP.GEU.AND P0, PT, R21, R12, PT ;  /* 0x0000000c1500720b */ /* 0x000fe40003f0e000 */
[----:B0-----:R-:W-:Y:S02]  /*0710*/  P2R R16, PR, RZ, 0x4 ;  /* 0x00000004ff107803 */ /* 0x001fe40000000000 */
[----:B------:R-:W-:Y:S02]  /*0720*/  @!P1 FSEL R12, R12, R21, !P0 ;  /* 0x000000150c0c9208 */ /* 0x000fe40004000000 */
[----:B------:R-:W-:-:S02]  /*0730*/  FSETP.NAN.AND P2, PT, R10, R10, PT ;  /* 0x0000000a0a00720b */ /* 0x000fc40003f48000 */
[----:B------:R-:W-:-:S04]  /*0740*/  FSETP.GEU.AND P4, PT, R12, R11, PT ;  /* 0x0000000b0c00720b */ /* 0x000fc80003f8e000 */
[----:B------:R-:W-:Y:S02]  /*0750*/  @!P3 FSEL R11, R11, R12, !P4 ;  /* 0x0000000c0b0bb208 */ /* 0x000fe40006000000 */
[----:B-1----:R-:W-:Y:S02]  /*0760*/  P2R R14, PR, RZ, 0x10 ;  /* 0x00000010ff0e7803 */ /* 0x002fe40000000000 */
[----:B------:R-:W-:Y:S02]  /*0770*/  FSETP.NAN.AND P1, PT, R9, R9, PT ;  /* 0x000000090900720b */ /* 0x000fe40003f28000 */
[----:B------:R-:W-:Y:S02]  /*0780*/  FSETP.GEU.AND P4, PT, R11, R10, PT ;  /* 0x0000000a0b00720b */ /* 0x000fe40003f8e000 */
[----:B------:R-:W-:Y:S02]  /*0790*/  P2R R15, PR, RZ, 0x1 ;  /* 0x00000001ff0f7803 */ /* 0x000fe40000000000 */
[----:B------:R-:W-:-:S02]  /*07a0*/  ISETP.NE.AND P0, PT, R16, RZ, PT ;  /* 0x000000ff1000720c */ /* 0x000fc40003f05270 */
[----:B------:R-:W-:Y:S02]  /*07b0*/  @!P2 FSEL R10, R10, R11, !P4 ;  /* 0x0000000b0a0aa208 */ /* 0x000fe40006000000 */
[----:B------:R-:W-:Y:S02]  /*07c0*/  P2R R16, PR, RZ, 0x1 ;  /* 0x00000001ff107803 */ /* 0x000fe40000000000 */
[----:B------:R-:W-:-:S04]  /*07d0*/  FSETP.GEU.AND P0, PT, R10, R9, PT ;  /* 0x000000090a00720b */ /* 0x000fc80003f0e000 */
[----:B------:R-:W-:Y:S02]  /*07e0*/  @!P1 FSEL R9, R9, R10, !P0 ;  /* 0x0000000a09099208 */ /* 0x000fe40004000000 */
[C---:B------:R-:W-:Y:S02]  /*07f0*/  FSETP.GT.AND P1, PT, R8.reuse, R27, PT ;  /* 0x0000001b0800720b */ /* 0x040fe40003f24000 */
[----:B------:R-:W-:Y:S02]  /*0800*/  FSETP.NAN.AND P2, PT, R8, R8, PT ;  /* 0x000000080800720b */ /* 0x000fe40003f48000 */
[----:B---3--:R-:W-:Y:S02]  /*0810*/  FSETP.NAN.AND P3, PT, R7, R7, PT ;  /* 0x000000070700720b */ /* 0x008fe40003f68000 */
[----:B------:R-:W-:-:S07]  /*0820*/  P2R R12, PR, RZ, 0x10 ;  /* 0x00000010ff0c7803 */ /* 0x000fce0000000000 */
[----:B------:R-:W-:-:S04]  /*0830*/  @!P1 FSEL R8, R8, R27, P2 ;  /* 0x0000001b08089208 */ /* 0x000fc80001000000 */
[----:B------:R-:W-:Y:S02]  /*0840*/  FSETP.GEU.AND P2, PT, R8, R7, PT ;  /* 0x000000070800720b */ /* 0x000fe40003f4e000 */
[----:B------:R-:W-:Y:S02]  /*0850*/  FSETP.NAN.AND P4, PT, R6, R6, PT ;  /* 0x000000060600720b */ /* 0x000fe40003f88000 */
[----:B------:R-:W-:Y:S02]  /*0860*/  @!P3 FSEL R7, R7, R8, !P2 ;  /* 0x000000080707b208 */ /* 0x000fe40005000000 */
[----:B------:R-:W-:Y:S02]  /*0870*/  FSETP.NAN.AND P5, PT, R5, R5, PT ;  /* 0x000000050500720b */ /* 0x000fe40003fa8000 */
[----:B------:R-:W-:-:S07]  /*0880*/  FSETP.GEU.AND P3, PT, R7, R6, PT ;  /* 0x000000060700720b */ /* 0x000fce0003f6e000 */
[----:B------:R-:W-:-:S04]  /*0890*/  @!P4 FSEL R6, R6, R7, !P3 ;  /* 0x000000070606c208 */ /* 0x000fc80005800000 */
[----:B------:R-:W-:-:S04]  /*08a0*/  FSETP.GEU.AND P4, PT, R6, R5, PT ;  /* 0x000000050600720b */ /* 0x000fc80003f8e000 */
[----:B------:R-:W-:Y:S02]  /*08b0*/  @!P5 FSEL R5, R5, R6, !P4 ;  /* 0x000000060505d208 */ /* 0x000fe40006000000 */
[----:B------:R-:W-:Y:S02]  /*08c0*/  FSETP.NAN.AND P5, PT, R4, R4, PT ;  /* 0x000000040400720b */ /* 0x000fe40003fa8000 */
[----:B------:R-:W-:Y:S02]  /*08d0*/  FSETP.NAN.AND P6, PT, R2, R2, PT ;  /* 0x000000020200720b */ /* 0x000fe40003fc8000 */
[----:B------:R-:W-:Y:S02]  /*08e0*/  P2R R11, PR, RZ, 0x1 ;  /* 0x00000001ff0b7803 */ /* 0x000fe40000000000 */
[----:B------:R-:W-:-:S04]  /*08f0*/  FSETP.GEU.AND P0, PT, R5, R4, PT ;  /* 0x000000040500720b */ /* 0x000fc80003f0e000 */
[----:B------:R-:W-:-:S03]  /*0900*/  P2R R7, PR, RZ, 0x1 ;  /* 0x00000001ff077803 */ /* 0x000fc60000000000 */
[----:B------:R-:W-:Y:S02]  /*0910*/  @!P5 FSEL R4, R4, R5, !P0 ;  /* 0x000000050404d208 */ /* 0x000fe40004000000 */
[----:B------:R-:W-:Y:S02]  /*0920*/  FSETP.NAN.AND P0, PT, R3, R3, PT ;  /* 0x000000030300720b */ /* 0x000fe40003f08000 */
[----:B------:R-:W-:-:S04]  /*0930*/  FSETP.GEU.AND P5, PT, R9, R2, PT ;  /* 0x000000020900720b */ /* 0x000fc80003fae000 */
[----:B------:R-:W-:-:S04]  /*0940*/  @!P6 FSEL R2, R2, R9, !P5 ;  /* 0x000000090202e208 */ /* 0x000fc80006800000 */
[----:B------:R-:W-:-:S04]  /*0950*/  FSETP.GEU.AND P6, PT, R2, R3, PT ;  /* 0x000000030200720b */ /* 0x000fc80003fce000 */
[----:B------:R-:W-:Y:S02]  /*0960*/  @!P0 FSEL R3, R3, R2, !P6 ;  /* 0x0000000203038208 */ /* 0x000fe40007000000 */
[----:B------:R-:W-:-:S04]  /*0970*/  ISETP.NE.AND P0, PT, R16, RZ, PT ;  /* 0x000000ff1000720c */ /* 0x000fc80003f05270 */
[----:B------:R-:W-:Y:S02]  /*0980*/  SEL R2, RZ, 0x1, !P0 ;  /* 0x00000001ff027807 */ /* 0x000fe40004000000 */
[----:B------:R-:W-:Y:S02]  /*0990*/  SEL R5, RZ, 0x1, !P1 ;  /* 0x00000001ff057807 */ /* 0x000fe40004800000 */
[-C--:B------:R-:W-:Y:S02]  /*09a0*/  FSETP.NAN.AND P0, PT, R0, R0.reuse, PT ;  /* 0x000000000000720b */ /* 0x080fe40003f08000 */
[----:B------:R-:W-:-:S11]  /*09b0*/  FSETP.GEU.AND P1, PT, R3, R0, PT ;  /* 0x000000000300720b */ /* 0x000fd60003f2e000 */
[----:B------:R-:W-:Y:S02]  /*09c0*/  @!P0 SEL R0, R0, R3, !P1 ;  /* 0x0000000300008207 */ /* 0x000fe40004800000 */
[----:B------:R-:W-:-:S04]  /*09d0*/  ISETP.NE.AND P0, PT, R15, RZ, PT ;  /* 0x000000ff0f00720c */ /* 0x000fc80003f05270 */
[----:B------:R-:W-:Y:S02]  /*09e0*/  SEL R2, R2, 0x2, P0 ;  /* 0x0000000202027807 */ /* 0x000fe40000000000 */
[-C--:B------:R-:W-:Y:S02]  /*09f0*/  FSETP.NAN.AND P0, PT, R29, R29.reuse, PT ;  /* 0x0000001d1d00720b */ /* 0x080fe40003f08000 */
[----:B------:R-:W-:Y:S02]  /*0a00*/  SEL R5, R5, 0x2, P2 ;  /* 0x0000000205057807 */ /* 0x000fe40001000000 */
[----:B------:R-:W-:Y:S02]  /*0a10*/  FSETP.GEU.AND P2, PT, R4, R29, PT ;  /* 0x0000001d0400720b */ /* 0x000fe40003f4e000 */
[----:B------:R-:W-:Y:S02]  /*0a20*/  SEL R5, R5, 0x3, P3 ;  /* 0x0000000305057807 */ /* 0x000fe40001800000 */
[----:B------:R-:W-:-:S05]  /*0a30*/  FSETP.NAN.AND P3, PT, R26, R26, PT ;  /* 0x0000001a1a00720b */ /* 0x000fca0003f68000 */
[----:B------:R-:W-:Y:S02]  /*0a40*/  @!P0 FSEL R29, R29, R4, !P2 ;  /* 0x000000041d1d8208 */ /* 0x000fe40005000000 */
[----:B------:R-:W-:-:S04]  /*0a50*/  ISETP.NE.AND P0, PT, R14, RZ, PT ;  /* 0x000000ff0e00720c */ /* 0x000fc80003f05270 */
[----:B------:R-:W-:Y:S02]  /*0a60*/  SEL R2, R2, 0x3, P0 ;  /* 0x0000000302027807 */ /* 0x000fe40000000000 */
[----:B------:R-:W-:Y:S02]  /*0a70*/  FSETP.GEU.AND P0, PT, R29, R26, PT ;  /* 0x0000001a1d00720b */ /* 0x000fe40003f0e000 */
[----:B------:R-:W-:Y:S02]  /*0a80*/  P2R R6, PR, RZ, 0x20 ;  /* 0x00000020ff067803 */ /* 0x000fe40000000000 */
[----:B------:R-:W-:Y:S02]  /*0a90*/  ISETP.NE.AND P5, PT, R7, RZ, PT ;  /* 0x000000ff0700720c */ /* 0x000fe40003fa5270 */
[----:B------:R-:W-:Y:S02]  /*0aa0*/  @!P3 FSEL R26, R26, R29, !P0 ;  /* 0x0000001d1a1ab208 */ /* 0x000fe40004000000 */
[----:B------:R-:W-:-:S02]  /*0ab0*/  ISETP.NE.AND P3, PT, R12, RZ, PT ;  /* 0x000000ff0c00720c */ /* 0x000fc40003f65270 */
[----:B------:R-:W-:Y:S02]  /*0ac0*/  P2R R7, PR, RZ, 0x20 ;  /* 0x00000020ff077803 */ /* 0x000fe40000000000 */
[----:B------:R-:W-:Y:S02]  /*0ad0*/  ISETP.NE.AND P5, PT, R11, RZ, PT ;  /* 0x000000ff0b00720c */ /* 0x000fe40003fa5270 */
[----:B------:R-:W-:Y:S02]  /*0ae0*/  SEL R2, R2, 0x4, P3 ;  /* 0x0000000402027807 */ /* 0x000fe40001800000 */
[----:B------:R-:W-:Y:S02]  /*0af0*/  SEL R5, R5, 0x4, P4 ;  /* 0x0000000405057807 */ /* 0x000fe40002000000 */
[----:B------:R-:W-:Y:S02]  /*0b00*/  SEL R8, R2, 0x5, P5 ;  /* 0x0000000502087807 */ /* 0x000fe40002800000 */
[----:B------:R-:W-:-:S04]  /*0b10*/  ISETP.NE.AND P5, PT, R7, RZ, PT ;  /* 0x000000ff0700720c */ /* 0x000fc80003fa5270 */
[----:B------:R-:W-:Y:S02]  /*0b20*/  SEL R10, R5, 0x5, P5 ;  /* 0x00000005050a7807 */ /* 0x000fe40002800000 */
[----:B------:R-:W-:Y:S02]  /*0b30*/  ISETP.NE.AND P5, PT, R6, RZ, PT ;  /* 0x000000ff0600720c */ /* 0x000fe40003fa5270 */
[CC--:B------:R-:W-:Y:S01]  /*0b40*/  FSETP.NAN.AND P3, PT, R25.reuse, R25.reuse, PT ;  /* 0x000000191900720b */ /* 0x0c0fe20003f68000 */
[----:B------:R-:W0:Y:S01]  /*0b50*/  S2R R6, SR_TID.X ;  /* 0x0000000000067919 */ /* 0x000e220000002100 */
[----:B------:R-:W-:Y:S01]  /*0b60*/  UPRMT UR4, UR5, 0x654, UR4 ;  /* 0x0000065405047896 */ /* 0x000fe20008000004 */
[----:B------:R-:W-:Y:S01]  /*0b70*/  FSETP.GEU.AND P4, PT, R26, R25, PT ;  /* 0x000000191a00720b */ /* 0x000fe20003f8e000 */
[----:B------:R-:W-:Y:S01]  /*0b80*/  IMAD.SHL.U32 R7, R20, 0x2, RZ ;  /* 0x0000000214077824 */ /* 0x000fe200078e00ff */
[----:B------:R-:W1:Y:S08]  /*0b90*/  LDC.64 R4, c[0x0][0x218] ;  /* 0x00008600ff047b82 */ /* 0x000e700000000a00 */
[----:B------:R-:W-:-:S02]  /*0ba0*/  @!P3 SEL R25, R25, R26, !P4 ;  /* 0x0000001a1919b207 */ /* 0x000fc40006000000 */
[----:B0-----:R-:W-:-:S04]  /*0bb0*/  LOP3.LUT R6, R6, 0x7f, RZ, 0xc0, !PT ;  /* 0x0000007f06067812 */ /* 0x001fc800078ec0ff */
[----:B------:R-:W-:-:S05]  /*0bc0*/  LEA R14, R6, UR4, 0x2 ;  /* 0x00000004060e7c11 */ /* 0x000fca000f8e10ff */
[----:B------:R-:W-:Y:S04]  /*0bd0*/  STS [R14], R0 ;  /* 0x000000000e007388 */ /* 0x000fe80000000800 */
[----:B------:R-:W-:Y:S01]  /*0be0*/  STS [R14+0x200], R25 ;  /* 0x000200190e007388 */ /* 0x000fe20000000800 */
[----:B------:R-:W-:-:S04]  /*0bf0*/  LOP3.LUT R7, R7, 0xfe, RZ, 0xc0, !PT ;  /* 0x000000fe07077812 */ /* 0x000fc800078ec0ff */
[C---:B------:R-:W-:Y:S01]  /*0c00*/  LEA R2, R7.reuse, UR4, 0x2 ;  /* 0x0000000407027c11 */ /* 0x040fe2000f8e10ff */
[----:B------:R-:W-:Y:S01]  /*0c10*/  BAR.SYNC.DEFER_BLOCKING 0x0 ;  /* 0x0000000000007b1d */ /* 0x000fe20000010000 */
[----:B------:R-:W-:-:S04]  /*0c20*/  PRMT R22, R7, 0x6540, R22 ;  /* 0x0000654007167816 */ /* 0x000fc80000000016 */
[----:B------:R-:W-:-:S04]  /*0c30*/  SHF.R.S32.HI R9, RZ, 0x1f, R22 ;  /* 0x0000001fff097819 */ /* 0x000fc80000011416 */
[----:B------:R-:W-:Y:S01]  /*0c40*/  LEA.HI R9, R9, R22, RZ, 0x6 ;  /* 0x0000001609097211 */ /* 0x000fe200078f30ff */
[----:B------:R-:W0:Y:S03]  /*0c50*/  LDS.64 R2, [R2] ;  /* 0x0000000002027984 */ /* 0x000e260000000a00 */
[----:B------:R-:W-:Y:S02]  /*0c60*/  LOP3.LUT R11, R9, 0xffffffc0, RZ, 0xc0, !PT ;  /* 0xffffffc0090b7812 */ /* 0x000fe400078ec0ff */
[----:B------:R-:W-:-:S03]  /*0c70*/  ISETP.NE.AND P3, PT, R23, RZ, PT ;  /* 0x000000ff1700720c */ /* 0x000fc60003f65270 */
[----:B------:R-:W-:Y:S01]  /*0c80*/  IMAD.IADD R11, R22, 0x1, -R11 ;  /* 0x00000001160b7824 */ /* 0x000fe200078e0a0b */
[----:B------:R-:W-:Y:S02]  /*0c90*/  SEL R10, R10, 0x6, P2 ;  /* 0x000000060a0a7807 */ /* 0x000fe40001000000 */
[----:B------:R-:W-:Y:S01]  /*0ca0*/  SHF.R.S32.HI R9, RZ, 0x6, R9 ;  /* 0x00000006ff097819 */ /* 0x000fe20000011409 */
[----:B------:R-:W-:Y:S01]  /*0cb0*/  IMAD R12, R13, 0x40, R11 ;  /* 0x000000400d0c7824 */ /* 0x000fe200078e020b */
[----:B------:R-:W-:-:S03]  /*0cc0*/  ISETP.LT.AND P2, PT, R22, 0x100, !P3 ;  /* 0x000001001600780c */ /* 0x000fc60005f41270 */
[----:B------:R-:W-:-:S04]  /*0cd0*/  IMAD R9, R9, 0xc40, R12 ;  /* 0x00000c4009097824 */ /* 0x000fc800078e020c */
[----:B-1----:R-:W-:Y:S01]  /*0ce0*/  IMAD.WIDE R4, R9, 0x4, R4 ;  /* 0x0000000409047825 */ /* 0x002fe200078e0204 */
[----:B------:R-:W-:Y:S02]  /*0cf0*/  SEL R8, R8, 0x6, P5 ;  /* 0x0000000608087807 */ /* 0x000fe40002800000 */
[----:B------:R-:W-:Y:S02]  /*0d00*/  SEL R10, R10, 0x7, P0 ;  /* 0x000000070a0a7807 */ /* 0x000fe40000000000 */
[----:B------:R-:W-:Y:S02]  /*0d10*/  SEL R8, R8, 0x7, P6 ;  /* 0x0000000708087807 */ /* 0x000fe40003000000 */
[----:B------:R-:W-:Y:S02]  /*0d20*/  SEL R10, R10, 0x8, P4 ;  /* 0x000000080a0a7807 */ /* 0x000fe40002000000 */
[----:B------:R-:W-:Y:S01]  /*0d30*/  SEL R8, R8, 0x8, P1 ;  /* 0x0000000808087807 */ /* 0x000fe20000800000 */
[----:B0-----:R0:W-:Y:S03]  /*0d40*/  @P2 STG.E.64 desc[UR6][R4.64], R2 ;  /* 0x0000000204002986 */ /* 0x0011e6000c101b06 */
[----:B------:R-:W-:-:S02]  /*0d50*/  PRMT R11, R8, 0x8880, RZ ;  /* 0x00008880080b7816 */ /* 0x000fc400000000ff */
[----:B------:R-:W-:Y:S02]  /*0d60*/  PRMT R10, R10, 0x8880, RZ ;  /* 0x000088800a0a7816 */ /* 0x000fe400000000ff */
[----:B------:R-:W-:Y:S01]  /*0d70*/  PRMT R11, R11, 0x7710, RZ ;  /* 0x000077100b0b7816 */ /* 0x000fe200000000ff */
[----:B------:R-:W-:Y:S01]  /*0d80*/  BAR.SYNC.DEFER_BLOCKING 0x0 ;  /* 0x0000000000007b1d */ /* 0x000fe20000010000 */
[----:B------:R-:W-:Y:S02]  /*0d90*/  PRMT R13, R10, 0x7710, RZ ;  /* 0x000077100a0d7816 */ /* 0x000fe400000000ff */
[----:B------:R-:W-:-:S03]  /*0da0*/  IADD3 R8, P0, R9, UR8, RZ ;  /* 0x0000000809087c10 */ /* 0x000fc6000ff1e0ff */
[----:B------:R0:W-:Y:S04]  /*0db0*/  STS.U8 [R6+UR4], R11 ;  /* 0x0000000b06007988 */ /* 0x0001e80008000004 */
[----:B------:R0:W-:Y:S01]  /*0dc0*/  STS.U8 [R6+UR4+0x80], R13 ;  /* 0x0000800d06007988 */ /* 0x0001e20008000004 */
[----:B------:R-:W-:Y:S01]  /*0dd0*/  LEA.HI.X.SX32 R9, R9, UR9, 0x1, P0 ;  /* 0x0000000909097c11 */ /* 0x000fe200080f0eff */
[----:B------:R-:W-:Y:S06]  /*0de0*/  BAR.SYNC.DEFER_BLOCKING 0x0 ;  /* 0x0000000000007b1d */ /* 0x000fec0000010000 */
[----:B0-----:R-:W-:Y:S05]  /*0df0*/  @!P2 EXIT ;  /* 0x000000000000a94d */ /* 0x001fea0003800000 */
[----:B------:R-:W0:Y:S04]  /*0e00*/  LDS.U16 R7, [R7+UR4] ;  /* 0x0000000407077984 */ /* 0x000e280008000400 */
[----:B0-----:R-:W-:Y:S01]  /*0e10*/  STG.E.U16 desc[UR6][R8.64], R7 ;  /* 0x0000000708007986 */ /* 0x001fe2000c101506 */
[----:B------:R-:W-:Y:S05]  /*0e20*/  EXIT ;  /* 0x000000000000794d */ /* 0x000fea0003800000 */
.L_x_0:
[----:B------:R-:W-:-:S00]  /*0e30*/  BRA `(.L_x_0) ;  /* 0xfffffffc00fc7947 */ /* 0x000fc0000383ffff */
[----:B------:R-:W-:-:S00]  /*0e40*/  NOP ;  /* 0x0000000000007918 */ /* 0x000fc00000000000 */
        /* <DEDUP_REMOVED lines=11> */
.L_x_1:


//--------------------- .nv.shared.triton_poi_fused_max_pool2d_with_indices_7 --------------------------
	.section	.nv.shared.triton_poi_fused_max_pool2d_with_indices_7,"aw",@nobits
	.sectionflags	@""
	.align	16
	.zero		1024


//--------------------- .nv.constant0.triton_poi_fused_max_pool2d_with_indices_7 --------------------------
	.section	.nv.constant0.triton_poi_fused_max_pool2d_with_indices_7,"a",@progbits
	.sectionflags	@""
	.align	4
.nv.constant0.triton_poi_fused_max_pool2d_with_indices_7:
	.zero		560
